//
// Generated by NVIDIA NVVM Compiler
//
// Compiler Build ID: CL-36424714
// Cuda compilation tools, release 13.0, V13.0.88
// Based on NVVM 20.0.0
//

.version 9.0
.target sm_100
.address_size 64

	// .globl	_Z6mapAlliPdS_S_S_

.visible .entry _Z6mapAlliPdS_S_S_(
	.param .u32 _Z6mapAlliPdS_S_S__param_0,
	.param .u64 .ptr .align 1 _Z6mapAlliPdS_S_S__param_1,
	.param .u64 .ptr .align 1 _Z6mapAlliPdS_S_S__param_2,
	.param .u64 .ptr .align 1 _Z6mapAlliPdS_S_S__param_3,
	.param .u64 .ptr .align 1 _Z6mapAlliPdS_S_S__param_4
)
{
	.reg .pred 	%p<5>;
	.reg .b32 	%r<22>;
	.reg .b32 	%f<3>;
	.reg .b64 	%rd<15>;
	.reg .b64 	%fd<56>;

	ld.param.u32 	%r6, [_Z6mapAlliPdS_S_S__param_0];
	ld.param.u64 	%rd2, [_Z6mapAlliPdS_S_S__param_1];
	ld.param.u64 	%rd3, [_Z6mapAlliPdS_S_S__param_2];
	ld.param.u64 	%rd4, [_Z6mapAlliPdS_S_S__param_3];
	ld.param.u64 	%rd5, [_Z6mapAlliPdS_S_S__param_4];
	mov.u32 	%r7, %tid.x;
	mov.u32 	%r8, %ctaid.x;
	mov.u32 	%r9, %ntid.x;
	mad.lo.s32 	%r1, %r8, %r9, %r7;
	setp.ge.s32 	%p1, %r1, %r6;
	@%p1 bra 	$L__BB0_5;
	cvta.to.global.u64 	%rd6, %rd5;
	cvta.to.global.u64 	%rd7, %rd4;
	cvta.to.global.u64 	%rd8, %rd3;
	mul.lo.s32 	%r2, %r1, 5;
	mul.wide.s32 	%rd9, %r2, 8;
	add.s64 	%rd1, %rd8, %rd9;
	mul.wide.s32 	%rd10, %r1, 8;
	add.s64 	%rd11, %rd7, %rd10;
	ld.global.f64 	%fd1, [%rd11];
	neg.f64 	%fd8, %fd1;
	ld.global.f64 	%fd9, [%rd6];
	ld.global.f64 	%fd2, [%rd1];
	fma.rn.f64 	%fd10, %fd9, %fd2, 0d0000000000000000;
	ld.global.f64 	%fd11, [%rd6+8];
	ld.global.f64 	%fd12, [%rd1+8];
	fma.rn.f64 	%fd13, %fd11, %fd12, %fd10;
	ld.global.f64 	%fd14, [%rd6+16];
	ld.global.f64 	%fd15, [%rd1+16];
	fma.rn.f64 	%fd16, %fd14, %fd15, %fd13;
	ld.global.f64 	%fd17, [%rd6+24];
	ld.global.f64 	%fd18, [%rd1+24];
	fma.rn.f64 	%fd19, %fd17, %fd18, %fd16;
	ld.global.f64 	%fd20, [%rd6+32];
	ld.global.f64 	%fd21, [%rd1+32];
	fma.rn.f64 	%fd22, %fd20, %fd21, %fd19;
	mul.f64 	%fd3, %fd22, %fd8;
	fma.rn.f64 	%fd23, %fd3, 0d3FF71547652B82FE, 0d4338000000000000;
	{
	.reg .b32 %temp; 
	mov.b64 	{%r3, %temp}, %fd23;
	}
	mov.f64 	%fd24, 0dC338000000000000;
	add.rn.f64 	%fd25, %fd23, %fd24;
	fma.rn.f64 	%fd26, %fd25, 0dBFE62E42FEFA39EF, %fd3;
	fma.rn.f64 	%fd27, %fd25, 0dBC7ABC9E3B39803F, %fd26;
	fma.rn.f64 	%fd28, %fd27, 0d3E5ADE1569CE2BDF, 0d3E928AF3FCA213EA;
	fma.rn.f64 	%fd29, %fd28, %fd27, 0d3EC71DEE62401315;
	fma.rn.f64 	%fd30, %fd29, %fd27, 0d3EFA01997C89EB71;
	fma.rn.f64 	%fd31, %fd30, %fd27, 0d3F2A01A014761F65;
	fma.rn.f64 	%fd32, %fd31, %fd27, 0d3F56C16C1852B7AF;
	fma.rn.f64 	%fd33, %fd32, %fd27, 0d3F81111111122322;
	fma.rn.f64 	%fd34, %fd33, %fd27, 0d3FA55555555502A1;
	fma.rn.f64 	%fd35, %fd34, %fd27, 0d3FC5555555555511;
	fma.rn.f64 	%fd36, %fd35, %fd27, 0d3FE000000000000B;
	fma.rn.f64 	%fd37, %fd36, %fd27, 0d3FF0000000000000;
	fma.rn.f64 	%fd38, %fd37, %fd27, 0d3FF0000000000000;
	{
	.reg .b32 %temp; 
	mov.b64 	{%r4, %temp}, %fd38;
	}
	{
	.reg .b32 %temp; 
	mov.b64 	{%temp, %r5}, %fd38;
	}
	shl.b32 	%r10, %r3, 20;
	add.s32 	%r11, %r10, %r5;
	mov.b64 	%fd55, {%r4, %r11};
	{
	.reg .b32 %temp; 
	mov.b64 	{%temp, %r12}, %fd3;
	}
	mov.b32 	%f2, %r12;
	abs.f32 	%f1, %f2;
	setp.lt.f32 	%p2, %f1, 0f4086232B;
	@%p2 bra 	$L__BB0_4;
	setp.lt.f64 	%p3, %fd3, 0d0000000000000000;
	add.f64 	%fd39, %fd3, 0d7FF0000000000000;
	selp.f64 	%fd55, 0d0000000000000000, %fd39, %p3;
	setp.geu.f32 	%p4, %f1, 0f40874800;
	@%p4 bra 	$L__BB0_4;
	shr.u32 	%r13, %r3, 31;
	add.s32 	%r14, %r3, %r13;
	shr.s32 	%r15, %r14, 1;
	shl.b32 	%r16, %r15, 20;
	add.s32 	%r17, %r5, %r16;
	mov.b64 	%fd40, {%r4, %r17};
	sub.s32 	%r18, %r3, %r15;
	shl.b32 	%r19, %r18, 20;
	add.s32 	%r20, %r19, 1072693248;
	mov.b32 	%r21, 0;
	mov.b64 	%fd41, {%r21, %r20};
	mul.f64 	%fd55, %fd41, %fd40;
$L__BB0_4:
	add.f64 	%fd42, %fd55, 0d3FF0000000000000;
	rcp.rn.f64 	%fd43, %fd42;
	add.f64 	%fd44, %fd43, 0dBFF0000000000000;
	mul.f64 	%fd45, %fd1, %fd44;
	mul.f64 	%fd46, %fd45, %fd2;
	cvta.to.global.u64 	%rd12, %rd2;
	add.s64 	%rd14, %rd12, %rd9;
	st.global.f64 	[%rd14], %fd46;
	ld.global.f64 	%fd47, [%rd1+8];
	mul.f64 	%fd48, %fd45, %fd47;
	st.global.f64 	[%rd14+8], %fd48;
	ld.global.f64 	%fd49, [%rd1+16];
	mul.f64 	%fd50, %fd45, %fd49;
	st.global.f64 	[%rd14+16], %fd50;
	ld.global.f64 	%fd51, [%rd1+24];
	mul.f64 	%fd52, %fd45, %fd51;
	st.global.f64 	[%rd14+24], %fd52;
	ld.global.f64 	%fd53, [%rd1+32];
	mul.f64 	%fd54, %fd45, %fd53;
	st.global.f64 	[%rd14+32], %fd54;
$L__BB0_5:
	ret;

}
	// .globl	_Z9reduceAlliPdS_
.visible .entry _Z9reduceAlliPdS_(
	.param .u32 _Z9reduceAlliPdS__param_0,
	.param .u64 .ptr .align 1 _Z9reduceAlliPdS__param_1,
	.param .u64 .ptr .align 1 _Z9reduceAlliPdS__param_2
)
{
	.reg .b64 	%rd<5>;
	.reg .b64 	%fd<26>;

	ld.param.u64 	%rd1, [_Z9reduceAlliPdS__param_1];
	ld.param.u64 	%rd2, [_Z9reduceAlliPdS__param_2];
	cvta.to.global.u64 	%rd3, %rd1;
	cvta.to.global.u64 	%rd4, %rd2;
	ld.global.f64 	%fd1, [%rd4];
	ld.global.f64 	%fd2, [%rd3];
	add.f64 	%fd3, %fd1, %fd2;
	st.global.f64 	[%rd3], %fd3;
	ld.global.f64 	%fd4, [%rd4+8];
	ld.global.f64 	%fd5, [%rd3+8];
	add.f64 	%fd6, %fd4, %fd5;
	st.global.f64 	[%rd3+8], %fd6;
	ld.global.f64 	%fd7, [%rd4+16];
	ld.global.f64 	%fd8, [%rd3+16];
	add.f64 	%fd9, %fd7, %fd8;
	st.global.f64 	[%rd3+16], %fd9;
	ld.global.f64 	%fd10, [%rd4+24];
	ld.global.f64 	%fd11, [%rd3+24];
	add.f64 	%fd12, %fd10, %fd11;
	st.global.f64 	[%rd3+24], %fd12;
	ld.global.f64 	%fd13, [%rd4+32];
	ld.global.f64 	%fd14, [%rd3+32];
	add.f64 	%fd15, %fd13, %fd14;
	st.global.f64 	[%rd3+32], %fd15;
	ld.global.f64 	%fd16, [%rd4+40];
	add.f64 	%fd17, %fd16, %fd3;
	st.global.f64 	[%rd3], %fd17;
	ld.global.f64 	%fd18, [%rd4+48];
	add.f64 	%fd19, %fd18, %fd6;
	st.global.f64 	[%rd3+8], %fd19;
	ld.global.f64 	%fd20, [%rd4+56];
	add.f64 	%fd21, %fd20, %fd9;
	st.global.f64 	[%rd3+16], %fd21;
	ld.global.f64 	%fd22, [%rd4+64];
	add.f64 	%fd23, %fd22, %fd12;
	st.global.f64 	[%rd3+24], %fd23;
	ld.global.f64 	%fd24, [%rd4+72];
	add.f64 	%fd25, %fd24, %fd15;
	st.global.f64 	[%rd3+32], %fd25;
	ret;

}


// ===== COMPILED SASS (sm_100) =====

	.target	sm_100

	.elftype	@"ET_EXEC"


//--------------------- .note.nv.tkinfo           --------------------------
	.section	.note.nv.tkinfo,"",@"SHT_NOTE"
	.sectionflags	@"SHF_NOTE_NV_TKINFO"
	.tkinfo
        /*0018*/ 	.word	0x00000002
        /*0030*/ 	.string	""
        /*0030*/ 	.string	"ptxas"
        /*0030*/ 	.string	"Cuda compilation tools, release 13.0, V13.0.88"
        /*0030*/ 	.string	"Build cuda_13.0.r13.0/compiler.36424714_0"
        /*0030*/ 	.string	"-arch sm_100 -m 64 "



//--------------------- .note.nv.cuinfo           --------------------------
	.section	.note.nv.cuinfo,"",@"SHT_NOTE"
	.sectionflags	@"SHF_NOTE_NV_CUINFO"
        /*0018*/ 	.short	0x0002
        /*001a*/ 	.short	0x0064
        /*001c*/ 	.short	0x0082
	.zero		2


//--------------------- .nv.info                  --------------------------
	.section	.nv.info,"",@"SHT_CUDA_INFO"
	.align	4


	//----- nvinfo : EIATTR_REGCOUNT
	.align		4
        /*0000*/ 	.byte	0x04, 0x2f
        /*0002*/ 	.short	(.L_1 - .L_0)
	.align		4
.L_0:
        /*0004*/ 	.word	index@(_Z6mapAlliPdS_S_S_)
        /*0008*/ 	.word	0x00000020


	//----- nvinfo : EIATTR_FRAME_SIZE
	.align		4
.L_1:
        /*000c*/ 	.byte	0x04, 0x11
        /*000e*/ 	.short	(.L_3 - .L_2)
	.align		4
.L_2:
        /*0010*/ 	.word	index@($__internal_0_$__cuda_sm20_dblrcp_rn_slowpath_v3)
        /*0014*/ 	.word	0x00000000


	//----- nvinfo : EIATTR_FRAME_SIZE
	.align		4
.L_3:
        /*0018*/ 	.byte	0x04, 0x11
        /*001a*/ 	.short	(.L_5 - .L_4)
	.align		4
.L_4:
        /*001c*/ 	.word	index@(_Z6mapAlliPdS_S_S_)
        /*0020*/ 	.word	0x00000000


	//----- nvinfo : EIATTR_REGCOUNT
	.align		4
.L_5:
        /*0024*/ 	.byte	0x04, 0x2f
        /*0026*/ 	.short	(.L_7 - .L_6)
	.align		4
.L_6:
        /*0028*/ 	.word	index@(_Z9reduceAlliPdS_)
        /*002c*/ 	.word	0x00000014


	//----- nvinfo : EIATTR_FRAME_SIZE
	.align		4
.L_7:
        /*0030*/ 	.byte	0x04, 0x11
        /*0032*/ 	.short	(.L_9 - .L_8)
	.align		4
.L_8:
        /*0034*/ 	.word	index@(_Z9reduceAlliPdS_)
        /*0038*/ 	.word	0x00000000


	//----- nvinfo : EIATTR_MIN_STACK_SIZE
	.align		4
.L_9:
        /*003c*/ 	.byte	0x04, 0x12
        /*003e*/ 	.short	(.L_11 - .L_10)
	.align		4
.L_10:
        /*0040*/ 	.word	index@(_Z9reduceAlliPdS_)
        /*0044*/ 	.word	0x00000000


	//----- nvinfo : EIATTR_MIN_STACK_SIZE
	.align		4
.L_11:
        /*0048*/ 	.byte	0x04, 0x12
        /*004a*/ 	.short	(.L_13 - .L_12)
	.align		4
.L_12:
        /*004c*/ 	.word	index@(_Z6mapAlliPdS_S_S_)
        /*0050*/ 	.word	0x00000000
.L_13:


//--------------------- .nv.compat                --------------------------
	.section	.nv.compat,"",@"SHT_CUDA_COMPAT_INFO"
	.align	4
        /*0000*/ 	.byte	0x02, 0x09, 0x00, 0x00, 0x02, 0x02, 0x01, 0x00, 0x02, 0x05, 0x05, 0x00, 0x03, 0x07, 0x01, 0x01
        /*0010*/ 	.byte	0x02, 0x03, 0x00, 0x00, 0x02, 0x06, 0x01, 0x00, 0x04, 0x0b, 0x08, 0x00, 0x01, 0x00, 0x00, 0x00
        /*0020*/ 	.byte	0x00, 0x00, 0x00, 0x00


//--------------------- .nv.info._Z9reduceAlliPdS_ --------------------------
	.section	.nv.info._Z9reduceAlliPdS_,"",@"SHT_CUDA_INFO"
	.sectionflags	@""
	.align	4


	//----- nvinfo : EIATTR_CUDA_API_VERSION
	.align		4
        /*0000*/ 	.byte	0x04, 0x37
        /*0002*/ 	.short	(.L_15 - .L_14)
.L_14:
        /*0004*/ 	.word	0x00000082


	//----- nvinfo : EIATTR_KPARAM_INFO
	.align		4
.L_15:
        /*0008*/ 	.byte	0x04, 0x17
        /*000a*/ 	.short	(.L_17 - .L_16)
.L_16:
        /*000c*/ 	.word	0x00000000
        /*0010*/ 	.short	0x0002
        /*0012*/ 	.short	0x0010
        /*0014*/ 	.byte	0x00, 0xf5, 0x21, 0x00


	//----- nvinfo : EIATTR_KPARAM_INFO
	.align		4
.L_17:
        /*0018*/ 	.byte	0x04, 0x17
        /*001a*/ 	.short	(.L_19 - .L_18)
.L_18:
        /*001c*/ 	.word	0x00000000
        /*0020*/ 	.short	0x0001
        /*0022*/ 	.short	0x0008
        /*0024*/ 	.byte	0x00, 0xf5, 0x21, 0x00


	//----- nvinfo : EIATTR_KPARAM_INFO
	.align		4
.L_19:
        /*0028*/ 	.byte	0x04, 0x17
        /*002a*/ 	.short	(.L_21 - .L_20)
.L_20:
        /*002c*/ 	.word	0x00000000
        /*0030*/ 	.short	0x0000
        /*0032*/ 	.short	0x0000
        /*0034*/ 	.byte	0x00, 0xf0, 0x11, 0x00


	//----- nvinfo : EIATTR_SPARSE_MMA_MASK
	.align		4
.L_21:
        /*0038*/ 	.byte	0x03, 0x50
        /*003a*/ 	.short	0x0000


	//----- nvinfo : EIATTR_MAXREG_COUNT
	.align		4
        /*003c*/ 	.byte	0x03, 0x1b
        /*003e*/ 	.short	0x00ff


	//----- nvinfo : EIATTR_MERCURY_ISA_VERSION
	.align		4
        /*0040*/ 	.byte	0x03, 0x5f
        /*0042*/ 	.short	0x0101


	//----- nvinfo : EIATTR_VRC_CTA_INIT_COUNT
	.align		4
        /*0044*/ 	.byte	0x02, 0x4a
	.zero		1
	.zero		1


	//----- nvinfo : EIATTR_EXIT_INSTR_OFFSETS
	.align		4
        /*0048*/ 	.byte	0x04, 0x1c
        /*004a*/ 	.short	(.L_23 - .L_22)


	//   ....[0]....
.L_22:
        /*004c*/ 	.word	0x00000270


	//----- nvinfo : EIATTR_CBANK_PARAM_SIZE
	.align		4
.L_23:
        /*0050*/ 	.byte	0x03, 0x19
        /*0052*/ 	.short	0x0018


	//----- nvinfo : EIATTR_PARAM_CBANK
	.align		4
        /*0054*/ 	.byte	0x04, 0x0a
        /*0056*/ 	.short	(.L_25 - .L_24)
	.align		4
.L_24:
        /*0058*/ 	.word	index@(.nv.constant0._Z9reduceAlliPdS_)
        /*005c*/ 	.short	0x0380
        /*005e*/ 	.short	0x0018


	//----- nvinfo : EIATTR_SW_WAR
	.align		4
.L_25:
        /*0060*/ 	.byte	0x04, 0x36
        /*0062*/ 	.short	(.L_27 - .L_26)
.L_26:
        /*0064*/ 	.word	0x00000008
.L_27:


//--------------------- .nv.info._Z6mapAlliPdS_S_S_ --------------------------
	.section	.nv.info._Z6mapAlliPdS_S_S_,"",@"SHT_CUDA_INFO"
	.sectionflags	@""
	.align	4


	//----- nvinfo : EIATTR_CUDA_API_VERSION
	.align		4
        /*0000*/ 	.byte	0x04, 0x37
        /*0002*/ 	.short	(.L_29 - .L_28)
.L_28:
        /*0004*/ 	.word	0x00000082


	//----- nvinfo : EIATTR_KPARAM_INFO
	.align		4
.L_29:
        /*0008*/ 	.byte	0x04, 0x17
        /*000a*/ 	.short	(.L_31 - .L_30)
.L_30:
        /*000c*/ 	.word	0x00000000
        /*0010*/ 	.short	0x0004
        /*0012*/ 	.short	0x0020
        /*0014*/ 	.byte	0x00, 0xf5, 0x21, 0x00


	//----- nvinfo : EIATTR_KPARAM_INFO
	.align		4
.L_31:
        /*0018*/ 	.byte	0x04, 0x17
        /*001a*/ 	.short	(.L_33 - .L_32)
.L_32:
        /*001c*/ 	.word	0x00000000
        /*0020*/ 	.short	0x0003
        /*0022*/ 	.short	0x0018
        /*0024*/ 	.byte	0x00, 0xf5, 0x21, 0x00


	//----- nvinfo : EIATTR_KPARAM_INFO
	.align		4
.L_33:
        /*0028*/ 	.byte	0x04, 0x17
        /*002a*/ 	.short	(.L_35 - .L_34)
.L_34:
        /*002c*/ 	.word	0x00000000
        /*0030*/ 	.short	0x0002
        /*0032*/ 	.short	0x0010
        /*0034*/ 	.byte	0x00, 0xf5, 0x21, 0x00


	//----- nvinfo : EIATTR_KPARAM_INFO
	.align		4
.L_35:
        /*0038*/ 	.byte	0x04, 0x17
        /*003a*/ 	.short	(.L_37 - .L_36)
.L_36:
        /*003c*/ 	.word	0x00000000
        /*0040*/ 	.short	0x0001
        /*0042*/ 	.short	0x0008
        /*0044*/ 	.byte	0x00, 0xf5, 0x21, 0x00


	//----- nvinfo : EIATTR_KPARAM_INFO
	.align		4
.L_37:
        /*0048*/ 	.byte	0x04, 0x17
        /*004a*/ 	.short	(.L_39 - .L_38)
.L_38:
        /*004c*/ 	.word	0x00000000
        /*0050*/ 	.short	0x0000
        /*0052*/ 	.short	0x0000
        /*0054*/ 	.byte	0x00, 0xf0, 0x11, 0x00


	//----- nvinfo : EIATTR_SPARSE_MMA_MASK
	.align		4
.L_39:
        /*0058*/ 	.byte	0x03, 0x50
        /*005a*/ 	.short	0x0000


	//----- nvinfo : EIATTR_MAXREG_COUNT
	.align		4
        /*005c*/ 	.byte	0x03, 0x1b
        /*005e*/ 	.short	0x00ff


	//----- nvinfo : EIATTR_MERCURY_ISA_VERSION
	.align		4
        /*0060*/ 	.byte	0x03, 0x5f
        /*0062*/ 	.short	0x0101


	//----- nvinfo : EIATTR_VRC_CTA_INIT_COUNT
	.align		4
        /*0064*/ 	.byte	0x02, 0x4a
	.zero		1
	.zero		1


	//----- nvinfo : EIATTR_EXIT_INSTR_OFFSETS
	.align		4
        /*0068*/ 	.byte	0x04, 0x1c
        /*006a*/ 	.short	(.L_41 - .L_40)


	//   ....[0]....
.L_40:
        /*006c*/ 	.word	0x00000070


	//   ....[1]....
        /*0070*/ 	.word	0x000007f0


	//----- nvinfo : EIATTR_CRS_STACK_SIZE
	.align		4
.L_41:
        /*0074*/ 	.byte	0x04, 0x1e
        /*0076*/ 	.short	(.L_43 - .L_42)
.L_42:
        /*0078*/ 	.word	0x00000000


	//----- nvinfo : EIATTR_CBANK_PARAM_SIZE
	.align		4
.L_43:
        /*007c*/ 	.byte	0x03, 0x19
        /*007e*/ 	.short	0x0028


	//----- nvinfo : EIATTR_PARAM_CBANK
	.align		4
        /*0080*/ 	.byte	0x04, 0x0a
        /*0082*/ 	.short	(.L_45 - .L_44)
	.align		4
.L_44:
        /*0084*/ 	.word	index@(.nv.constant0._Z6mapAlliPdS_S_S_)
        /*0088*/ 	.short	0x0380
        /*008a*/ 	.short	0x0028


	//----- nvinfo : EIATTR_SW_WAR
	.align		4
.L_45:
        /*008c*/ 	.byte	0x04, 0x36
        /*008e*/ 	.short	(.L_47 - .L_46)
.L_46:
        /*0090*/ 	.word	0x00000008
.L_47:


//--------------------- .nv.callgraph             --------------------------
	.section	.nv.callgraph,"",@"SHT_CUDA_CALLGRAPH"
	.align	4
	.sectionentsize	8
	.align		4
        /*0000*/ 	.word	0x00000000
	.align		4
        /*0004*/ 	.word	0xffffffff
	.align		4
        /*0008*/ 	.word	0x00000000
	.align		4
        /*000c*/ 	.word	0xfffffffe
	.align		4
        /*0010*/ 	.word	0x00000000
	.align		4
        /*0014*/ 	.word	0xfffffffd
	.align		4
        /*0018*/ 	.word	0x00000000
	.align		4
        /*001c*/ 	.word	0xfffffffc


//--------------------- .text._Z9reduceAlliPdS_   --------------------------
	.section	.text._Z9reduceAlliPdS_,"ax",@progbits
	.align	128
        .global         _Z9reduceAlliPdS_
        .type           _Z9reduceAlliPdS_,@function
        .size           _Z9reduceAlliPdS_,(.L_x_11 - _Z9reduceAlliPdS_)
        .other          _Z9reduceAlliPdS_,@"STO_CUDA_ENTRY STV_DEFAULT"
_Z9reduceAlliPdS_:
.text._Z9reduceAlliPdS_:
[----:B------:R-:W-:Y:S08]  /*0000*/  LDC R1, c[0x0][0x37c] ;  /* 0x0000df00ff017b82 */ /* 0x000ff00000000800 */
[----:B------:R-:W0:Y:S01]  /*0010*/  LDC.64 R4, c[0x0][0x390] ;  /* 0x0000e400ff047b82 */ /* 0x000e220000000a00 */
[----:B------:R-:W0:Y:S07]  /*0020*/  LDCU.64 UR4, c[0x0][0x358] ;  /* 0x00006b00ff0477ac */ /* 0x000e2e0008000a00 */
[----:B------:R-:W1:Y:S01]  /*0030*/  LDC.64 R2, c[0x0][0x388] ;  /* 0x0000e200ff027b82 */ /* 0x000e620000000a00 */
[----:B0-----:R-:W2:Y:S04]  /*0040*/  LDG.E.64 R6, desc[UR4][R4.64] ;  /* 0x0000000404067981 */ /* 0x001ea8000c1e1b00 */
[----:B-1----:R-:W2:Y:S04]  /*0050*/  LDG.E.64 R8, desc[UR4][R2.64] ;  /* 0x0000000402087981 */ /* 0x002ea8000c1e1b00 */
[----:B------:R-:W3:Y:S04]  /*0060*/  LDG.E.64 R10, desc[UR4][R2.64+0x8] ;  /* 0x00000804020a7981 */ /* 0x000ee8000c1e1b00 */
[----:B------:R-:W4:Y:S04]  /*0070*/  LDG.E.64 R12, desc[UR4][R2.64+0x10] ;  /* 0x00001004020c7981 */ /* 0x000f28000c1e1b00 */
[----:B------:R-:W5:Y:S04]  /*0080*/  LDG.E.64 R14, desc[UR4][R2.64+0x18] ;  /* 0x00001804020e7981 */ /* 0x000f68000c1e1b00 */
[----:B------:R-:W5:Y:S01]  /*0090*/  LDG.E.64 R16, desc[UR4][R2.64+0x20] ;  /* 0x0000200402107981 */ /* 0x000f62000c1e1b00 */
[----:B--2---:R-:W-:-:S07]  /*00a0*/  DADD R6, R6, R8 ;  /* 0x0000000006067229 */ /* 0x004fce0000000008 */
[----:B------:R0:W-:Y:S04]  /*00b0*/  STG.E.64 desc[UR4][R2.64], R6 ;  /* 0x0000000602007986 */ /* 0x0001e8000c101b04 */
[----:B------:R-:W3:Y:S02]  /*00c0*/  LDG.E.64 R8, desc[UR4][R4.64+0x8] ;  /* 0x0000080404087981 */ /* 0x000ee4000c1e1b00 */
[----:B---3--:R-:W-:-:S07]  /*00d0*/  DADD R8, R8, R10 ;  /* 0x0000000008087229 */ /* 0x008fce000000000a */
[----:B------:R1:W-:Y:S04]  /*00e0*/  STG.E.64 desc[UR4][R2.64+0x8], R8 ;  /* 0x0000080802007986 */ /* 0x0003e8000c101b04 */
[----:B------:R-:W4:Y:S02]  /*00f0*/  LDG.E.64 R10, desc[UR4][R4.64+0x10] ;  /* 0x00001004040a7981 */ /* 0x000f24000c1e1b00 */
[----:B----4-:R-:W-:-:S07]  /*0100*/  DADD R10, R10, R12 ;  /* 0x000000000a0a7229 */ /* 0x010fce000000000c */
[----:B------:R2:W-:Y:S04]  /*0110*/  STG.E.64 desc[UR4][R2.64+0x10], R10 ;  /* 0x0000100a02007986 */ /* 0x0005e8000c101b04 */
[----:B------:R-:W5:Y:S02]  /*0120*/  LDG.E.64 R12, desc[UR4][R4.64+0x18] ;  /* 0x00001804040c7981 */ /* 0x000f64000c1e1b00 */
[----:B-----5:R-:W-:-:S07]  /*0130*/  DADD R12, R12, R14 ;  /* 0x000000000c0c7229 */ /* 0x020fce000000000e */
[----:B------:R3:W-:Y:S04]  /*0140*/  STG.E.64 desc[UR4][R2.64+0x18], R12 ;  /* 0x0000180c02007986 */ /* 0x0007e8000c101b04 */
[----:B------:R-:W4:Y:S02]  /*0150*/  LDG.E.64 R14, desc[UR4][R4.64+0x20] ;  /* 0x00002004040e7981 */ /* 0x000f24000c1e1b00 */
[----:B----4-:R-:W-:-:S07]  /*0160*/  DADD R14, R14, R16 ;  /* 0x000000000e0e7229 */ /* 0x010fce0000000010 */
[----:B------:R-:W-:Y:S04]  /*0170*/  STG.E.64 desc[UR4][R2.64+0x20], R14 ;  /* 0x0000200e02007986 */ /* 0x000fe8000c101b04 */
[----:B------:R-:W4:Y:S02]  /*0180*/  LDG.E.64 R16, desc[UR4][R4.64+0x28] ;  /* 0x0000280404107981 */ /* 0x000f24000c1e1b00 */
[----:B----4-:R-:W-:-:S07]  /*0190*/  DADD R16, R6, R16 ;  /* 0x0000000006107229 */ /* 0x010fce0000000010 */
[----:B------:R-:W-:Y:S04]  /*01a0*/  STG.E.64 desc[UR4][R2.64], R16 ;  /* 0x0000001002007986 */ /* 0x000fe8000c101b04 */
[----:B0-----:R-:W4:Y:S02]  /*01b0*/  LDG.E.64 R6, desc[UR4][R4.64+0x30] ;  /* 0x0000300404067981 */ /* 0x001f24000c1e1b00 */
[----:B----4-:R-:W-:-:S07]  /*01c0*/  DADD R6, R8, R6 ;  /* 0x0000000008067229 */ /* 0x010fce0000000006 */
[----:B------:R-:W-:Y:S04]  /*01d0*/  STG.E.64 desc[UR4][R2.64+0x8], R6 ;  /* 0x0000080602007986 */ /* 0x000fe8000c101b04 */
[----:B-1----:R-:W4:Y:S02]  /*01e0*/  LDG.E.64 R8, desc[UR4][R4.64+0x38] ;  /* 0x0000380404087981 */ /* 0x002f24000c1e1b00 */
[----:B----4-:R-:W-:-:S07]  /*01f0*/  DADD R8, R10, R8 ;  /* 0x000000000a087229 */ /* 0x010fce0000000008 */
[----:B------:R-:W-:Y:S04]  /*0200*/  STG.E.64 desc[UR4][R2.64+0x10], R8 ;  /* 0x0000100802007986 */ /* 0x000fe8000c101b04 */
[----:B--2---:R-:W2:Y:S02]  /*0210*/  LDG.E.64 R10, desc[UR4][R4.64+0x40] ;  /* 0x00004004040a7981 */ /* 0x004ea4000c1e1b00 */
[----:B--2---:R-:W-:-:S07]  /*0220*/  DADD R10, R12, R10 ;  /* 0x000000000c0a7229 */ /* 0x004fce000000000a */
[----:B------:R-:W-:Y:S04]  /*0230*/  STG.E.64 desc[UR4][R2.64+0x18], R10 ;  /* 0x0000180a02007986 */ /* 0x000fe8000c101b04 */
[----:B---3--:R-:W2:Y:S02]  /*0240*/  LDG.E.64 R12, desc[UR4][R4.64+0x48] ;  /* 0x00004804040c7981 */ /* 0x008ea4000c1e1b00 */
[----:B--2---:R-:W-:-:S07]  /*0250*/  DADD R12, R14, R12 ;  /* 0x000000000e0c7229 */ /* 0x004fce000000000c */
[----:B------:R-:W-:Y:S01]  /*0260*/  STG.E.64 desc[UR4][R2.64+0x20], R12 ;  /* 0x0000200c02007986 */ /* 0x000fe2000c101b04 */
[----:B------:R-:W-:Y:S05]  /*0270*/  EXIT ;  /* 0x000000000000794d */ /* 0x000fea0003800000 */
.L_x_0:
[----:B------:R-:W-:-:S00]  /*0280*/  BRA `(.L_x_0) ;  /* 0xfffffffc00fc7947 */ /* 0x000fc0000383ffff */
[----:B------:R-:W-:-:S00]  /*0290*/  NOP ;  /* 0x0000000000007918 */ /* 0x000fc00000000000 */
        /* <DEDUP_REMOVED lines=14> */
.L_x_11:


//--------------------- .text._Z6mapAlliPdS_S_S_  --------------------------
	.section	.text._Z6mapAlliPdS_S_S_,"ax",@progbits
	.align	128
        .global         _Z6mapAlliPdS_S_S_
        .type           _Z6mapAlliPdS_S_S_,@function
        .size           _Z6mapAlliPdS_S_S_,(.L_x_10 - _Z6mapAlliPdS_S_S_)
        .other          _Z6mapAlliPdS_S_S_,@"STO_CUDA_ENTRY STV_DEFAULT"
_Z6mapAlliPdS_S_S_:
.text._Z6mapAlliPdS_S_S_:
[----:B------:R-:W-:Y:S01]  /*0000*/  LDC R1, c[0x0][0x37c] ;  /* 0x0000df00ff017b82 */ /* 0x000fe20000000800 */
[----:B------:R-:W0:Y:S07]  /*0010*/  S2R R27, SR_TID.X ;  /* 0x00000000001b7919 */ /* 0x000e2e0000002100 */
[----:B------:R-:W0:Y:S01]  /*0020*/  S2UR UR4, SR_CTAID.X ;  /* 0x00000000000479c3 */ /* 0x000e220000002500 */
[----:B------:R-:W1:Y:S07]  /*0030*/  LDCU UR5, c[0x0][0x380] ;  /* 0x00007000ff0577ac */ /* 0x000e6e0008000800 */
[----:B------:R-:W0:Y:S02]  /*0040*/  LDC R0, c[0x0][0x360] ;  /* 0x0000d800ff007b82 */ /* 0x000e240000000800 */
[----:B0-----:R-:W-:-:S05]  /*0050*/  IMAD R27, R0, UR4, R27 ;  /* 0x00000004001b7c24 */ /* 0x001fca000f8e021b */
[----:B-1----:R-:W-:-:S13]  /*0060*/  ISETP.GE.AND P0, PT, R27, UR5, PT ;  /* 0x000000051b007c0c */ /* 0x002fda000bf06270 */
[----:B------:R-:W-:Y:S05]  /*0070*/  @P0 EXIT ;  /* 0x000000000000094d */ /* 0x000fea0003800000 */
[----:B------:R-:W0:Y:S01]  /*0080*/  LDC.64 R4, c[0x0][0x390] ;  /* 0x0000e400ff047b82 */ /* 0x000e220000000a00 */
[----:B------:R-:W1:Y:S01]  /*0090*/  LDCU.64 UR4, c[0x0][0x358] ;  /* 0x00006b00ff0477ac */ /* 0x000e620008000a00 */
[----:B------:R-:W-:-:S06]  /*00a0*/  IMAD R0, R27, 0x5, RZ ;  /* 0x000000051b007824 */ /* 0x000fcc00078e02ff */
[----:B------:R-:W2:Y:S08]  /*00b0*/  LDC.64 R28, c[0x0][0x3a0] ;  /* 0x0000e800ff1c7b82 */ /* 0x000eb00000000a00 */
[----:B------:R-:W3:Y:S01]  /*00c0*/  LDC.64 R6, c[0x0][0x398] ;  /* 0x0000e600ff067b82 */ /* 0x000ee20000000a00 */
[----:B0-----:R-:W-:-:S05]  /*00d0*/  IMAD.WIDE R4, R0, 0x8, R4 ;  /* 0x0000000800047825 */ /* 0x001fca00078e0204 */
[----:B-1----:R-:W4:Y:S04]  /*00e0*/  LDG.E.64 R2, desc[UR4][R4.64] ;  /* 0x0000000404027981 */ /* 0x002f28000c1e1b00 */
[----:B--2---:R-:W4:Y:S04]  /*00f0*/  LDG.E.64 R8, desc[UR4][R28.64] ;  /* 0x000000041c087981 */ /* 0x004f28000c1e1b00 */
[----:B------:R-:W2:Y:S04]  /*0100*/  LDG.E.64 R10, desc[UR4][R28.64+0x8] ;  /* 0x000008041c0a7981 */ /* 0x000ea8000c1e1b00 */
[----:B------:R-:W2:Y:S04]  /*0110*/  LDG.E.64 R12, desc[UR4][R4.64+0x8] ;  /* 0x00000804040c7981 */ /* 0x000ea8000c1e1b00 */
[----:B------:R-:W5:Y:S04]  /*0120*/  LDG.E.64 R14, desc[UR4][R28.64+0x10] ;  /* 0x000010041c0e7981 */ /* 0x000f68000c1e1b00 */
[----:B------:R-:W5:Y:S04]  /*0130*/  LDG.E.64 R16, desc[UR4][R4.64+0x10] ;  /* 0x0000100404107981 */ /* 0x000f68000c1e1b00 */
[----:B------:R-:W5:Y:S04]  /*0140*/  LDG.E.64 R18, desc[UR4][R28.64+0x18] ;  /* 0x000018041c127981 */ /* 0x000f68000c1e1b00 */
[----:B------:R-:W5:Y:S01]  /*0150*/  LDG.E.64 R20, desc[UR4][R4.64+0x18] ;  /* 0x0000180404147981 */ /* 0x000f62000c1e1b00 */
[----:B---3--:R-:W-:-:S03]  /*0160*/  IMAD.WIDE R6, R27, 0x8, R6 ;  /* 0x000000081b067825 */ /* 0x008fc600078e0206 */
[----:B------:R-:W3:Y:S04]  /*0170*/  LDG.E.64 R22, desc[UR4][R28.64+0x20] ;  /* 0x000020041c167981 */ /* 0x000ee8000c1e1b00 */
[----:B------:R-:W3:Y:S04]  /*0180*/  LDG.E.64 R24, desc[UR4][R4.64+0x20] ;  /* 0x0000200404187981 */ /* 0x000ee8000c1e1b00 */
[----:B------:R-:W3:Y:S01]  /*0190*/  LDG.E.64 R6, desc[UR4][R6.64] ;  /* 0x0000000406067981 */ /* 0x000ee2000c1e1b00 */
[----:B------:R-:W-:Y:S01]  /*01a0*/  UMOV UR6, 0xfefa39ef ;  /* 0xfefa39ef00067882 */ /* 0x000fe20000000000 */
[----:B------:R-:W-:Y:S01]  /*01b0*/  UMOV UR7, 0x3fe62e42 ;  /* 0x3fe62e4200077882 */ /* 0x000fe20000000000 */
[----:B------:R-:W-:Y:S01]  /*01c0*/  BSSY.RECONVERGENT B0, `(.L_x_1) ;  /* 0x000003e000007945 */ /* 0x000fe20003800200 */
[----:B----4-:R-:W-:-:S08]  /*01d0*/  DFMA R8, R8, R2, RZ ;  /* 0x000000020808722b */ /* 0x010fd000000000ff */
[----:B--2---:R-:W-:-:S08]  /*01e0*/  DFMA R8, R10, R12, R8 ;  /* 0x0000000c0a08722b */ /* 0x004fd00000000008 */
[----:B-----5:R-:W-:-:S08]  /*01f0*/  DFMA R8, R14, R16, R8 ;  /* 0x000000100e08722b */ /* 0x020fd00000000008 */
[----:B------:R-:W-:-:S08]  /*0200*/  DFMA R8, R18, R20, R8 ;  /* 0x000000141208722b */ /* 0x000fd00000000008 */
[----:B---3--:R-:W-:Y:S01]  /*0210*/  DFMA R8, R22, R24, R8 ;  /* 0x000000181608722b */ /* 0x008fe20000000008 */
[----:B------:R-:W-:Y:S02]  /*0220*/  IMAD.MOV.U32 R10, RZ, RZ, 0x652b82fe ;  /* 0x652b82feff0a7424 */ /* 0x000fe400078e00ff */
[----:B------:R-:W-:-:S05]  /*0230*/  IMAD.MOV.U32 R11, RZ, RZ, 0x3ff71547 ;  /* 0x3ff71547ff0b7424 */ /* 0x000fca00078e00ff */
[----:B------:R-:W-:-:S08]  /*0240*/  DMUL R8, R6, -R8 ;  /* 0x8000000806087228 */ /* 0x000fd00000000000 */
[----:B------:R-:W-:-:S08]  /*0250*/  DFMA R10, R8, R10, 6.75539944105574400000e+15 ;  /* 0x43380000080a742b */ /* 0x000fd0000000000a */
[----:B------:R-:W-:-:S08]  /*0260*/  DADD R12, R10, -6.75539944105574400000e+15 ;  /* 0xc33800000a0c7429 */ /* 0x000fd00000000000 */
[----:B------:R-:W-:Y:S01]  /*0270*/  DFMA R14, R12, -UR6, R8 ;  /* 0x800000060c0e7c2b */ /* 0x000fe20008000008 */
[----:B------:R-:W-:Y:S01]  /*0280*/  UMOV UR6, 0x3b39803f ;  /* 0x3b39803f00067882 */ /* 0x000fe20000000000 */
[----:B------:R-:W-:-:S06]  /*0290*/  UMOV UR7, 0x3c7abc9e ;  /* 0x3c7abc9e00077882 */ /* 0x000fcc0000000000 */
[----:B------:R-:W-:Y:S01]  /*02a0*/  DFMA R12, R12, -UR6, R14 ;  /* 0x800000060c0c7c2b */ /* 0x000fe2000800000e */
[----:B------:R-:W-:Y:S01]  /*02b0*/  IMAD.MOV.U32 R14, RZ, RZ, -0x35dec16 ;  /* 0xfca213eaff0e7424 */ /* 0x000fe200078e00ff */
[----:B------:R-:W-:Y:S01]  /*02c0*/  MOV R15, 0x3e928af3 ;  /* 0x3e928af3000f7802 */ /* 0x000fe20000000f00 */
[----:B------:R-:W-:Y:S01]  /*02d0*/  UMOV UR6, 0x69ce2bdf ;  /* 0x69ce2bdf00067882 */ /* 0x000fe20000000000 */
[----:B------:R-:W-:-:S04]  /*02e0*/  UMOV UR7, 0x3e5ade15 ;  /* 0x3e5ade1500077882 */ /* 0x000fc80000000000 */
[----:B------:R-:W-:Y:S01]  /*02f0*/  DFMA R14, R12, UR6, R14 ;  /* 0x000000060c0e7c2b */ /* 0x000fe2000800000e */
[----:B------:R-:W-:Y:S01]  /*0300*/  UMOV UR6, 0x62401315 ;  /* 0x6240131500067882 */ /* 0x000fe20000000000 */
[----:B------:R-:W-:-:S06]  /*0310*/  UMOV UR7, 0x3ec71dee ;  /* 0x3ec71dee00077882 */ /* 0x000fcc0000000000 */
[----:B------:R-:W-:Y:S01]  /*0320*/  DFMA R14, R12, R14, UR6 ;  /* 0x000000060c0e7e2b */ /* 0x000fe2000800000e */
        /* <DEDUP_REMOVED lines=21> */
[----:B------:R-:W-:-:S07]  /*0480*/  FSETP.GEU.AND P0, PT, |R9|, 4.1917929649353027344, PT ;  /* 0x4086232b0900780b */ /* 0x000fce0003f0e200 */
[----:B------:R-:W-:-:S08]  /*0490*/  DFMA R14, R12, R14, 1 ;  /* 0x3ff000000c0e742b */ /* 0x000fd0000000000e */
[----:B------:R-:W-:-:S10]  /*04a0*/  DFMA R14, R12, R14, 1 ;  /* 0x3ff000000c0e742b */ /* 0x000fd4000000000e */
[----:B------:R-:W-:Y:S02]  /*04b0*/  IMAD R13, R10, 0x100000, R15 ;  /* 0x001000000a0d7824 */ /* 0x000fe400078e020f */
[----:B------:R-:W-:Y:S01]  /*04c0*/  IMAD.MOV.U32 R12, RZ, RZ, R14 ;  /* 0x000000ffff0c7224 */ /* 0x000fe200078e000e */
[----:B------:R-:W-:Y:S06]  /*04d0*/  @!P0 BRA `(.L_x_2) ;  /* 0x0000000000308947 */ /* 0x000fec0003800000 */
[----:B------:R-:W-:Y:S01]  /*04e0*/  FSETP.GEU.AND P1, PT, |R9|, 4.2275390625, PT ;  /* 0x408748000900780b */ /* 0x000fe20003f2e200 */
[C---:B------:R-:W-:Y:S02]  /*04f0*/  DADD R12, R8.reuse, +INF ;  /* 0x7ff00000080c7429 */ /* 0x040fe40000000000 */
[----:B------:R-:W-:-:S08]  /*0500*/  DSETP.GEU.AND P0, PT, R8, RZ, PT ;  /* 0x000000ff0800722a */ /* 0x000fd00003f0e000 */
[----:B------:R-:W-:Y:S02]  /*0510*/  FSEL R12, R12, RZ, P0 ;  /* 0x000000ff0c0c7208 */ /* 0x000fe40000000000 */
[----:B------:R-:W-:Y:S02]  /*0520*/  @!P1 LEA.HI R11, R10, R10, RZ, 0x1 ;  /* 0x0000000a0a0b9211 */ /* 0x000fe400078f08ff */
[----:B------:R-:W-:Y:S02]  /*0530*/  FSEL R13, R13, RZ, P0 ;  /* 0x000000ff0d0d7208 */ /* 0x000fe40000000000 */
[----:B------:R-:W-:-:S04]  /*0540*/  @!P1 SHF.R.S32.HI R11, RZ, 0x1, R11 ;  /* 0x00000001ff0b9819 */ /* 0x000fc8000001140b */
[----:B------:R-:W-:Y:S01]  /*0550*/  @!P1 IADD3 R8, PT, PT, R10, -R11, RZ ;  /* 0x8000000b0a089210 */ /* 0x000fe20007ffe0ff */
[----:B------:R-:W-:-:S03]  /*0560*/  @!P1 IMAD R15, R11, 0x100000, R15 ;  /* 0x001000000b0f9824 */ /* 0x000fc600078e020f */
[----:B------:R-:W-:Y:S01]  /*0570*/  @!P1 LEA R9, R8, 0x3ff00000, 0x14 ;  /* 0x3ff0000008099811 */ /* 0x000fe200078ea0ff */
[----:B------:R-:W-:-:S06]  /*0580*/  @!P1 IMAD.MOV.U32 R8, RZ, RZ, RZ ;  /* 0x000000ffff089224 */ /* 0x000fcc00078e00ff */
[----:B------:R-:W-:-:S11]  /*0590*/  @!P1 DMUL R12, R14, R8 ;  /* 0x000000080e0c9228 */ /* 0x000fd60000000000 */
.L_x_2:
[----:B------:R-:W-:Y:S05]  /*05a0*/  BSYNC.RECONVERGENT B0 ;  /* 0x0000000000007941 */ /* 0x000fea0003800200 */
.L_x_1:
[----:B------:R-:W-:Y:S01]  /*05b0*/  DADD R14, R12, 1 ;  /* 0x3ff000000c0e7429 */ /* 0x000fe20000000000 */
[----:B------:R-:W-:Y:S05]  /*05c0*/  BSSY.RECONVERGENT B0, `(.L_x_3) ;  /* 0x0000010000007945 */ /* 0x000fea0003800200 */
[----:B------:R-:W0:Y:S04]  /*05d0*/  MUFU.RCP64H R9, R15 ;  /* 0x0000000f00097308 */ /* 0x000e280000001800 */
[----:B------:R-:W-:-:S04]  /*05e0*/  IADD3 R8, PT, PT, R15, 0x300402, RZ ;  /* 0x003004020f087810 */ /* 0x000fc80007ffe0ff */
[----:B------:R-:W-:Y:S02]  /*05f0*/  FSETP.GEU.AND P0, PT, |R8|, 5.8789094863358348022e-39, PT ;  /* 0x004004020800780b */ /* 0x000fe40003f0e200 */
[----:B0-----:R-:W-:-:S08]  /*0600*/  DFMA R10, -R14, R8, 1 ;  /* 0x3ff000000e0a742b */ /* 0x001fd00000000108 */
[----:B------:R-:W-:-:S08]  /*0610*/  DFMA R10, R10, R10, R10 ;  /* 0x0000000a0a0a722b */ /* 0x000fd0000000000a */
[----:B------:R-:W-:-:S08]  /*0620*/  DFMA R10, R8, R10, R8 ;  /* 0x0000000a080a722b */ /* 0x000fd00000000008 */
[----:B------:R-:W-:-:S08]  /*0630*/  DFMA R12, -R14, R10, 1 ;  /* 0x3ff000000e0c742b */ /* 0x000fd0000000010a */
[----:B------:R-:W-:Y:S01]  /*0640*/  DFMA R10, R10, R12, R10 ;  /* 0x0000000c0a0a722b */ /* 0x000fe2000000000a */
[----:B------:R-:W-:Y:S10]  /*0650*/  @P0 BRA `(.L_x_4) ;  /* 0x0000000000180947 */ /* 0x000ff40003800000 */
[----:B------:R-:W-:Y:S02]  /*0660*/  LOP3.LUT R8, R15, 0x7fffffff, RZ, 0xc0, !PT ;  /* 0x7fffffff0f087812 */ /* 0x000fe400078ec0ff */
[----:B------:R-:W-:-:S03]  /*0670*/  MOV R10, 0x6a0 ;  /* 0x000006a0000a7802 */ /* 0x000fc60000000f00 */
[----:B------:R-:W-:-:S07]  /*0680*/  VIADD R11, R8, 0xfff00000 ;  /* 0xfff00000080b7836 */ /* 0x000fce0000000000 */
[----:B------:R-:W-:Y:S05]  /*0690*/  CALL.REL.NOINC `($__internal_0_$__cuda_sm20_dblrcp_rn_slowpath_v3) ;  /* 0x0000000000587944 */ /* 0x000fea0003c00000 */
[----:B------:R-:W-:Y:S01]  /*06a0*/  IMAD.MOV.U32 R10, RZ, RZ, R12 ;  /* 0x000000ffff0a7224 */ /* 0x000fe200078e000c */
[----:B------:R-:W-:-:S07]  /*06b0*/  MOV R11, R13 ;  /* 0x0000000d000b7202 */ /* 0x000fce0000000f00 */
.L_x_4:
[----:B------:R-:W-:Y:S05]  /*06c0*/  BSYNC.RECONVERGENT B0 ;  /* 0x0000000000007941 */ /* 0x000fea0003800200 */
.L_x_3:
[----:B------:R-:W0:Y:S01]  /*06d0*/  LDC.64 R8, c[0x0][0x388] ;  /* 0x0000e200ff087b82 */ /* 0x000e220000000a00 */
[----:B------:R-:W-:-:S08]  /*06e0*/  DADD R10, R10, -1 ;  /* 0xbff000000a0a7429 */ /* 0x000fd00000000000 */
[----:B------:R-:W-:-:S08]  /*06f0*/  DMUL R10, R6, R10 ;  /* 0x0000000a060a7228 */ /* 0x000fd00000000000 */
[----:B------:R-:W-:Y:S01]  /*0700*/  DMUL R2, R2, R10 ;  /* 0x0000000a02027228 */ /* 0x000fe20000000000 */
[----:B0-----:R-:W-:-:S06]  /*0710*/  IMAD.WIDE R6, R0, 0x8, R8 ;  /* 0x0000000800067825 */ /* 0x001fcc00078e0208 */
[----:B------:R-:W-:Y:S04]  /*0720*/  STG.E.64 desc[UR4][R6.64], R2 ;  /* 0x0000000206007986 */ /* 0x000fe8000c101b04 */
[----:B------:R-:W2:Y:S02]  /*0730*/  LDG.E.64 R8, desc[UR4][R4.64+0x8] ;  /* 0x0000080404087981 */ /* 0x000ea4000c1e1b00 */
[----:B--2---:R-:W-:-:S07]  /*0740*/  DMUL R8, R10, R8 ;  /* 0x000000080a087228 */ /* 0x004fce0000000000 */
        /* <DEDUP_REMOVED lines=9> */
[----:B------:R-:W-:Y:S01]  /*07e0*/  STG.E.64 desc[UR4][R6.64+0x20], R16 ;  /* 0x0000201006007986 */ /* 0x000fe2000c101b04 */
[----:B------:R-:W-:Y:S05]  /*07f0*/  EXIT ;  /* 0x000000000000794d */ /* 0x000fea0003800000 */
        .weak           $__internal_0_$__cuda_sm20_dblrcp_rn_slowpath_v3
        .type           $__internal_0_$__cuda_sm20_dblrcp_rn_slowpath_v3,@function
        .size           $__internal_0_$__cuda_sm20_dblrcp_rn_slowpath_v3,(.L_x_10 - $__internal_0_$__cuda_sm20_dblrcp_rn_slowpath_v3)
$__internal_0_$__cuda_sm20_dblrcp_rn_slowpath_v3:
[----:B------:R-:W-:Y:S01]  /*0800*/  IMAD.MOV.U32 R8, RZ, RZ, R14 ;  /* 0x000000ffff087224 */ /* 0x000fe200078e000e */
[----:B------:R-:W-:Y:S01]  /*0810*/  BSSY.RECONVERGENT B1, `(.L_x_5) ;  /* 0x0000026000017945 */ /* 0x000fe20003800200 */
[----:B------:R-:W-:-:S06]  /*0820*/  IMAD.MOV.U32 R9, RZ, RZ, R15 ;  /* 0x000000ffff097224 */ /* 0x000fcc00078e000f */
[----:B------:R-:W-:-:S14]  /*0830*/  DSETP.GTU.AND P0, PT, |R8|, +INF , PT ;  /* 0x7ff000000800742a */ /* 0x000fdc0003f0c200 */
[----:B------:R-:W-:Y:S05]  /*0840*/  @P0 BRA `(.L_x_6) ;  /* 0x0000000000800947 */ /* 0x000fea0003800000 */
[----:B------:R-:W-:-:S04]  /*0850*/  LOP3.LUT R14, R15, 0x7fffffff, RZ, 0xc0, !PT ;  /* 0x7fffffff0f0e7812 */ /* 0x000fc800078ec0ff */
[----:B------:R-:W-:-:S04]  /*0860*/  IADD3 R12, PT, PT, R14, -0x1, RZ ;  /* 0xffffffff0e0c7810 */ /* 0x000fc80007ffe0ff */
[----:B------:R-:W-:-:S13]  /*0870*/  ISETP.GE.U32.AND P0, PT, R12, 0x7fefffff, PT ;  /* 0x7fefffff0c00780c */ /* 0x000fda0003f06070 */
[----:B------:R-:W-:Y:S01]  /*0880*/  @P0 LOP3.LUT R13, R9, 0x7ff00000, RZ, 0x3c, !PT ;  /* 0x7ff00000090d0812 */ /* 0x000fe200078e3cff */
[----:B------:R-:W-:Y:S01]  /*0890*/  @P0 IMAD.MOV.U32 R12, RZ, RZ, RZ ;  /* 0x000000ffff0c0224 */ /* 0x000fe200078e00ff */
[----:B------:R-:W-:Y:S06]  /*08a0*/  @P0 BRA `(.L_x_7) ;  /* 0x0000000000700947 */ /* 0x000fec0003800000 */
[----:B------:R-:W-:-:S13]  /*08b0*/  ISETP.GE.U32.AND P0, PT, R14, 0x1000001, PT ;  /* 0x010000010e00780c */ /* 0x000fda0003f06070 */
[----:B------:R-:W-:Y:S05]  /*08c0*/  @!P0 BRA `(.L_x_8) ;  /* 0x0000000000388947 */ /* 0x000fea0003800000 */
[----:B------:R-:W-:Y:S01]  /*08d0*/  VIADD R13, R9, 0xc0200000 ;  /* 0xc0200000090d7836 */ /* 0x000fe20000000000 */
[----:B------:R-:W-:Y:S01]  /*08e0*/  MOV R12, R8 ;  /* 0x00000008000c7202 */ /* 0x000fe20000000f00 */
[----:B------:R-:W-:Y:S02]  /*08f0*/  IMAD.MOV.U32 R14, RZ, RZ, R11 ;  /* 0x000000ffff0e7224 */ /* 0x000fe400078e000b */
[----:B------:R-:W0:Y:S04]  /*0900*/  MUFU.RCP64H R15, R13 ;  /* 0x0000000d000f7308 */ /* 0x000e280000001800 */
[----:B0-----:R-:W-:-:S08]  /*0910*/  DFMA R16, -R12, R14, 1 ;  /* 0x3ff000000c10742b */ /* 0x001fd0000000010e */
[----:B------:R-:W-:-:S08]  /*0920*/  DFMA R16, R16, R16, R16 ;  /* 0x000000101010722b */ /* 0x000fd00000000010 */
[----:B------:R-:W-:-:S08]  /*0930*/  DFMA R16, R14, R16, R14 ;  /* 0x000000100e10722b */ /* 0x000fd0000000000e */
[----:B------:R-:W-:-:S08]  /*0940*/  DFMA R14, -R12, R16, 1 ;  /* 0x3ff000000c0e742b */ /* 0x000fd00000000110 */
[----:B------:R-:W-:-:S08]  /*0950*/  DFMA R14, R16, R14, R16 ;  /* 0x0000000e100e722b */ /* 0x000fd00000000010 */
[----:B------:R-:W-:-:S08]  /*0960*/  DMUL R14, R14, 2.2250738585072013831e-308 ;  /* 0x001000000e0e7828 */ /* 0x000fd00000000000 */
[----:B------:R-:W-:-:S08]  /*0970*/  DFMA R8, -R8, R14, 1 ;  /* 0x3ff000000808742b */ /* 0x000fd0000000010e */
[----:B------:R-:W-:-:S08]  /*0980*/  DFMA R8, R8, R8, R8 ;  /* 0x000000080808722b */ /* 0x000fd00000000008 */
[----:B------:R-:W-:Y:S01]  /*0990*/  DFMA R12, R14, R8, R14 ;  /* 0x000000080e0c722b */ /* 0x000fe2000000000e */
[----:B------:R-:W-:Y:S10]  /*09a0*/  BRA `(.L_x_7) ;  /* 0x0000000000307947 */ /* 0x000ff40003800000 */
.L_x_8:
[----:B------:R-:W-:Y:S01]  /*09b0*/  DMUL R8, R8, 8.11296384146066816958e+31 ;  /* 0x4690000008087828 */ /* 0x000fe20000000000 */
[----:B------:R-:W-:-:S05]  /*09c0*/  IMAD.MOV.U32 R12, RZ, RZ, R11 ;  /* 0x000000ffff0c7224 */ /* 0x000fca00078e000b */
[----:B------:R-:W0:Y:S02]  /*09d0*/  MUFU.RCP64H R13, R9 ;  /* 0x00000009000d7308 */ /* 0x000e240000001800 */
[----:B0-----:R-:W-:-:S08]  /*09e0*/  DFMA R14, -R8, R12, 1 ;  /* 0x3ff00000080e742b */ /* 0x001fd0000000010c */
[----:B------:R-:W-:-:S08]  /*09f0*/  DFMA R14, R14, R14, R14 ;  /* 0x0000000e0e0e722b */ /* 0x000fd0000000000e */
[----:B------:R-:W-:-:S08]  /*0a00*/  DFMA R14, R12, R14, R12 ;  /* 0x0000000e0c0e722b */ /* 0x000fd0000000000c */
[----:B------:R-:W-:-:S08]  /*0a10*/  DFMA R12, -R8, R14, 1 ;  /* 0x3ff00000080c742b */ /* 0x000fd0000000010e */
[----:B------:R-:W-:-:S08]  /*0a20*/  DFMA R12, R14, R12, R14 ;  /* 0x0000000c0e0c722b */ /* 0x000fd0000000000e */
[----:B------:R-:W-:Y:S01]  /*0a30*/  DMUL R12, R12, 8.11296384146066816958e+31 ;  /* 0x469000000c0c7828 */ /* 0x000fe20000000000 */
[----:B------:R-:W-:Y:S10]  /*0a40*/  BRA `(.L_x_7) ;  /* 0x0000000000087947 */ /* 0x000ff40003800000 */
.L_x_6:
[----:B------:R-:W-:Y:S02]  /*0a50*/  LOP3.LUT R13, R9, 0x80000, RZ, 0xfc, !PT ;  /* 0x00080000090d7812 */ /* 0x000fe400078efcff */
[----:B------:R-:W-:-:S07]  /*0a60*/  MOV R12, R8 ;  /* 0x00000008000c7202 */ /* 0x000fce0000000f00 */
.L_x_7:
[----:B------:R-:W-:Y:S05]  /*0a70*/  BSYNC.RECONVERGENT B1 ;  /* 0x0000000000017941 */ /* 0x000fea0003800200 */
.L_x_5:
[----:B------:R-:W-:-:S04]  /*0a80*/  IMAD.MOV.U32 R11, RZ, RZ, 0x0 ;  /* 0x00000000ff0b7424 */ /* 0x000fc800078e00ff */
[----:B------:R-:W-:Y:S05]  /*0a90*/  RET.REL.NODEC R10 `(_Z6mapAlliPdS_S_S_) ;  /* 0xfffffff40a587950 */ /* 0x000fea0003c3ffff */
.L_x_9:
        /* <DEDUP_REMOVED lines=14> */
.L_x_10:


//--------------------- .nv.shared.reserved.0     --------------------------
	.section	.nv.shared.reserved.0,"aw",@nobits
	.weak		__nv_reservedSMEM_offset_0_alias
	.size		__nv_reservedSMEM_offset_0_alias, 0, 64
	.other		__nv_reservedSMEM_offset_0_alias,@"STO_CUDA_RESERVED_SHARED STV_DEFAULT"
__nv_reservedSMEM_offset_0_alias:
	.zero		0
	.zero		64


//--------------------- .nv.constant0._Z9reduceAlliPdS_ --------------------------
	.section	.nv.constant0._Z9reduceAlliPdS_,"a",@progbits
	.sectionflags	@""
	.align	4
.nv.constant0._Z9reduceAlliPdS_:
	.zero		920


//--------------------- .nv.constant0._Z6mapAlliPdS_S_S_ --------------------------
	.section	.nv.constant0._Z6mapAlliPdS_S_S_,"a",@progbits
	.sectionflags	@""
	.align	4
.nv.constant0._Z6mapAlliPdS_S_S_:
	.zero		936


//--------------------- SYMBOLS --------------------------

	.type		.nv.reservedSmem.offset0,@object
	.size		.nv.reservedSmem.offset0,0x4
